//
// Generated by NVIDIA NVVM Compiler
//
// Compiler Build ID: CL-36424714
// Cuda compilation tools, release 13.0, V13.0.88
// Based on NVVM 20.0.0
//

.version 9.0
.target sm_100
.address_size 64

	// .globl	cuda_update_init_insult

.visible .entry cuda_update_init_insult(
	.param .u16 cuda_update_init_insult_param_0,
	.param .u32 cuda_update_init_insult_param_1,
	.param .u32 cuda_update_init_insult_param_2,
	.param .u32 cuda_update_init_insult_param_3,
	.param .u64 .ptr .align 1 cuda_update_init_insult_param_4
)
{
	.reg .pred 	%p<7>;
	.reg .b16 	%rs<5>;
	.reg .b32 	%r<21>;
	.reg .b64 	%rd<5>;

	ld.param.u16 	%rs2, [cuda_update_init_insult_param_0];
	ld.param.u32 	%r4, [cuda_update_init_insult_param_1];
	ld.param.u32 	%r5, [cuda_update_init_insult_param_2];
	ld.param.u32 	%r6, [cuda_update_init_insult_param_3];
	ld.param.u64 	%rd1, [cuda_update_init_insult_param_4];
	mov.u32 	%r7, %ctaid.x;
	mov.u32 	%r8, %ntid.x;
	mov.u32 	%r9, %tid.x;
	mad.lo.s32 	%r1, %r7, %r8, %r9;
	mov.u32 	%r10, %ctaid.y;
	mov.u32 	%r11, %ntid.y;
	mov.u32 	%r12, %tid.y;
	mad.lo.s32 	%r13, %r10, %r11, %r12;
	cvt.u32.u16 	%r3, %rs2;
	setp.ge.s32 	%p1, %r1, %r3;
	setp.ge.u32 	%p2, %r13, %r3;
	or.pred  	%p3, %p1, %p2;
	@%p3 bra 	$L__BB0_2;
	cvta.to.global.u64 	%rd2, %rd1;
	mad.lo.s32 	%r14, %r1, %r3, %r13;
	sub.s32 	%r15, %r1, %r4;
	sub.s32 	%r16, %r13, %r5;
	mul.lo.s32 	%r17, %r15, %r15;
	mad.lo.s32 	%r18, %r16, %r16, %r17;
	sub.s32 	%r19, %r6, %r18;
	shr.u16 	%rs3, %rs2, 1;
	cvt.u32.u16 	%r20, %rs3;
	setp.lt.s32 	%p4, %r19, %r20;
	setp.gt.s32 	%p5, %r19, 0;
	and.pred  	%p6, %p4, %p5;
	selp.u16 	%rs4, 1, 0, %p6;
	cvt.s64.s32 	%rd3, %r14;
	add.s64 	%rd4, %rd2, %rd3;
	st.global.u8 	[%rd4], %rs4;
$L__BB0_2:
	ret;

}


// ===== COMPILED SASS (sm_100) =====

	.target	sm_100

	.elftype	@"ET_EXEC"


//--------------------- .note.nv.tkinfo           --------------------------
	.section	.note.nv.tkinfo,"",@"SHT_NOTE"
	.sectionflags	@"SHF_NOTE_NV_TKINFO"
	.tkinfo
        /*0018*/ 	.word	0x00000002
        /*0030*/ 	.string	""
        /*0030*/ 	.string	"ptxas"
        /*0030*/ 	.string	"Cuda compilation tools, release 13.0, V13.0.88"
        /*0030*/ 	.string	"Build cuda_13.0.r13.0/compiler.36424714_0"
        /*0030*/ 	.string	"-arch sm_100 -m 64 "



//--------------------- .note.nv.cuinfo           --------------------------
	.section	.note.nv.cuinfo,"",@"SHT_NOTE"
	.sectionflags	@"SHF_NOTE_NV_CUINFO"
        /*0018*/ 	.short	0x0002
        /*001a*/ 	.short	0x0064
        /*001c*/ 	.short	0x0082
	.zero		2


//--------------------- .nv.info                  --------------------------
	.section	.nv.info,"",@"SHT_CUDA_INFO"
	.align	4


	//----- nvinfo : EIATTR_REGCOUNT
	.align		4
        /*0000*/ 	.byte	0x04, 0x2f
        /*0002*/ 	.short	(.L_1 - .L_0)
	.align		4
.L_0:
        /*0004*/ 	.word	index@(cuda_update_init_insult)
        /*0008*/ 	.word	0x00000008


	//----- nvinfo : EIATTR_FRAME_SIZE
	.align		4
.L_1:
        /*000c*/ 	.byte	0x04, 0x11
        /*000e*/ 	.short	(.L_3 - .L_2)
	.align		4
.L_2:
        /*0010*/ 	.word	index@(cuda_update_init_insult)
        /*0014*/ 	.word	0x00000000


	//----- nvinfo : EIATTR_MIN_STACK_SIZE
	.align		4
.L_3:
        /*0018*/ 	.byte	0x04, 0x12
        /*001a*/ 	.short	(.L_5 - .L_4)
	.align		4
.L_4:
        /*001c*/ 	.word	index@(cuda_update_init_insult)
        /*0020*/ 	.word	0x00000000
.L_5:


//--------------------- .nv.compat                --------------------------
	.section	.nv.compat,"",@"SHT_CUDA_COMPAT_INFO"
	.align	4
        /*0000*/ 	.byte	0x02, 0x09, 0x00, 0x00, 0x02, 0x02, 0x01, 0x00, 0x02, 0x05, 0x05, 0x00, 0x03, 0x07, 0x01, 0x01
        /*0010*/ 	.byte	0x02, 0x03, 0x00, 0x00, 0x02, 0x06, 0x01, 0x00, 0x04, 0x0b, 0x08, 0x00, 0x09, 0x00, 0x00, 0x00
        /*0020*/ 	.byte	0x00, 0x00, 0x00, 0x00


//--------------------- .nv.info.cuda_update_init_insult --------------------------
	.section	.nv.info.cuda_update_init_insult,"",@"SHT_CUDA_INFO"
	.sectionflags	@""
	.align	4


	//----- nvinfo : EIATTR_CUDA_API_VERSION
	.align		4
        /*0000*/ 	.byte	0x04, 0x37
        /*0002*/ 	.short	(.L_7 - .L_6)
.L_6:
        /*0004*/ 	.word	0x00000082


	//----- nvinfo : EIATTR_KPARAM_INFO
	.align		4
.L_7:
        /*0008*/ 	.byte	0x04, 0x17
        /*000a*/ 	.short	(.L_9 - .L_8)
.L_8:
        /*000c*/ 	.word	0x00000000
        /*0010*/ 	.short	0x0004
        /*0012*/ 	.short	0x0010
        /*0014*/ 	.byte	0x00, 0xf5, 0x21, 0x00


	//----- nvinfo : EIATTR_KPARAM_INFO
	.align		4
.L_9:
        /*0018*/ 	.byte	0x04, 0x17
        /*001a*/ 	.short	(.L_11 - .L_10)
.L_10:
        /*001c*/ 	.word	0x00000000
        /*0020*/ 	.short	0x0003
        /*0022*/ 	.short	0x000c
        /*0024*/ 	.byte	0x00, 0xf0, 0x11, 0x00


	//----- nvinfo : EIATTR_KPARAM_INFO
	.align		4
.L_11:
        /*0028*/ 	.byte	0x04, 0x17
        /*002a*/ 	.short	(.L_13 - .L_12)
.L_12:
        /*002c*/ 	.word	0x00000000
        /*0030*/ 	.short	0x0002
        /*0032*/ 	.short	0x0008
        /*0034*/ 	.byte	0x00, 0xf0, 0x11, 0x00


	//----- nvinfo : EIATTR_KPARAM_INFO
	.align		4
.L_13:
        /*0038*/ 	.byte	0x04, 0x17
        /*003a*/ 	.short	(.L_15 - .L_14)
.L_14:
        /*003c*/ 	.word	0x00000000
        /*0040*/ 	.short	0x0001
        /*0042*/ 	.short	0x0004
        /*0044*/ 	.byte	0x00, 0xf0, 0x11, 0x00


	//----- nvinfo : EIATTR_KPARAM_INFO
	.align		4
.L_15:
        /*0048*/ 	.byte	0x04, 0x17
        /*004a*/ 	.short	(.L_17 - .L_16)
.L_16:
        /*004c*/ 	.word	0x00000000
        /*0050*/ 	.short	0x0000
        /*0052*/ 	.short	0x0000
        /*0054*/ 	.byte	0x00, 0xf0, 0x09, 0x00


	//----- nvinfo : EIATTR_SPARSE_MMA_MASK
	.align		4
.L_17:
        /*0058*/ 	.byte	0x03, 0x50
        /*005a*/ 	.short	0x0000


	//----- nvinfo : EIATTR_MAXREG_COUNT
	.align		4
        /*005c*/ 	.byte	0x03, 0x1b
        /*005e*/ 	.short	0x00ff


	//----- nvinfo : EIATTR_MERCURY_ISA_VERSION
	.align		4
        /*0060*/ 	.byte	0x03, 0x5f
        /*0062*/ 	.short	0x0101


	//----- nvinfo : EIATTR_VRC_CTA_INIT_COUNT
	.align		4
        /*0064*/ 	.byte	0x02, 0x4a
	.zero		1
	.zero		1


	//----- nvinfo : EIATTR_EXIT_INSTR_OFFSETS
	.align		4
        /*0068*/ 	.byte	0x04, 0x1c
        /*006a*/ 	.short	(.L_19 - .L_18)


	//   ....[0]....
.L_18:
        /*006c*/ 	.word	0x000000d0


	//   ....[1]....
        /*0070*/ 	.word	0x000001f0


	//----- nvinfo : EIATTR_CBANK_PARAM_SIZE
	.align		4
.L_19:
        /*0074*/ 	.byte	0x03, 0x19
        /*0076*/ 	.short	0x0018


	//----- nvinfo : EIATTR_PARAM_CBANK
	.align		4
        /*0078*/ 	.byte	0x04, 0x0a
        /*007a*/ 	.short	(.L_21 - .L_20)
	.align		4
.L_20:
        /*007c*/ 	.word	index@(.nv.constant0.cuda_update_init_insult)
        /*0080*/ 	.short	0x0380
        /*0082*/ 	.short	0x0018


	//----- nvinfo : EIATTR_SW_WAR
	.align		4
.L_21:
        /*0084*/ 	.byte	0x04, 0x36
        /*0086*/ 	.short	(.L_23 - .L_22)
.L_22:
        /*0088*/ 	.word	0x00000008
.L_23:


//--------------------- .nv.callgraph             --------------------------
	.section	.nv.callgraph,"",@"SHT_CUDA_CALLGRAPH"
	.align	4
	.sectionentsize	8
	.align		4
        /*0000*/ 	.word	0x00000000
	.align		4
        /*0004*/ 	.word	0xffffffff
	.align		4
        /*0008*/ 	.word	0x00000000
	.align		4
        /*000c*/ 	.word	0xfffffffe
	.align		4
        /*0010*/ 	.word	0x00000000
	.align		4
        /*0014*/ 	.word	0xfffffffd
	.align		4
        /*0018*/ 	.word	0x00000000
	.align		4
        /*001c*/ 	.word	0xfffffffc


//--------------------- .text.cuda_update_init_insult --------------------------
	.section	.text.cuda_update_init_insult,"ax",@progbits
	.align	128
        .global         cuda_update_init_insult
        .type           cuda_update_init_insult,@function
        .size           cuda_update_init_insult,(.L_x_1 - cuda_update_init_insult)
        .other          cuda_update_init_insult,@"STO_CUDA_ENTRY STV_DEFAULT"
cuda_update_init_insult:
.text.cuda_update_init_insult:
[----:B------:R-:W-:Y:S01]  /*0000*/  LDC R1, c[0x0][0x37c] ;  /* 0x0000df00ff017b82 */ /* 0x000fe20000000800 */
[----:B------:R-:W0:Y:S07]  /*0010*/  S2R R2, SR_TID.Y ;  /* 0x0000000000027919 */ /* 0x000e2e0000002200 */
[----:B------:R-:W1:Y:S01]  /*0020*/  LDC R0, c[0x0][0x360] ;  /* 0x0000d800ff007b82 */ /* 0x000e620000000800 */
[----:B------:R-:W2:Y:S01]  /*0030*/  LDCU UR4, c[0x0][0x380] ;  /* 0x00007000ff0477ac */ /* 0x000ea20008000800 */
[----:B------:R-:W1:Y:S06]  /*0040*/  S2R R5, SR_TID.X ;  /* 0x0000000000057919 */ /* 0x000e6c0000002100 */
[----:B------:R-:W0:Y:S08]  /*0050*/  S2UR UR6, SR_CTAID.Y ;  /* 0x00000000000679c3 */ /* 0x000e300000002600 */
[----:B------:R-:W0:Y:S01]  /*0060*/  LDC R3, c[0x0][0x364] ;  /* 0x0000d900ff037b82 */ /* 0x000e220000000800 */
[----:B--2---:R-:W-:-:S07]  /*0070*/  ULOP3.LUT UR4, UR4, 0xffff, URZ, 0xc0, !UPT ;  /* 0x0000ffff04047892 */ /* 0x004fce000f8ec0ff */
[----:B------:R-:W1:Y:S01]  /*0080*/  S2UR UR5, SR_CTAID.X ;  /* 0x00000000000579c3 */ /* 0x000e620000002500 */
[----:B0-----:R-:W-:-:S05]  /*0090*/  IMAD R3, R3, UR6, R2 ;  /* 0x0000000603037c24 */ /* 0x001fca000f8e0202 */
[----:B------:R-:W-:Y:S01]  /*00a0*/  ISETP.GE.U32.AND P0, PT, R3, UR4, PT ;  /* 0x0000000403007c0c */ /* 0x000fe2000bf06070 */
[----:B-1----:R-:W-:-:S05]  /*00b0*/  IMAD R0, R0, UR5, R5 ;  /* 0x0000000500007c24 */ /* 0x002fca000f8e0205 */
[----:B------:R-:W-:-:S13]  /*00c0*/  ISETP.GE.OR P0, PT, R0, UR4, P0 ;  /* 0x0000000400007c0c */ /* 0x000fda0008706670 */
[----:B------:R-:W-:Y:S05]  /*00d0*/  @P0 EXIT ;  /* 0x000000000000094d */ /* 0x000fea0003800000 */
[----:B------:R-:W0:Y:S01]  /*00e0*/  LDCU UR5, c[0x0][0x384] ;  /* 0x00007080ff0577ac */ /* 0x000e220008000800 */
[----:B------:R-:W1:Y:S01]  /*00f0*/  LDCU.64 UR8, c[0x0][0x388] ;  /* 0x00007100ff0877ac */ /* 0x000e620008000a00 */
[----:B------:R-:W2:Y:S01]  /*0100*/  LDCU.64 UR10, c[0x0][0x390] ;  /* 0x00007200ff0a77ac */ /* 0x000ea20008000a00 */
[----:B------:R-:W3:Y:S01]  /*0110*/  LDCU.64 UR6, c[0x0][0x358] ;  /* 0x00006b00ff0677ac */ /* 0x000ee20008000a00 */
[C---:B0-----:R-:W-:Y:S01]  /*0120*/  VIADD R2, R0.reuse, -UR5 ;  /* 0x8000000500027c36 */ /* 0x041fe20008000000 */
[----:B------:R-:W-:Y:S02]  /*0130*/  USHF.R.U32.HI UR5, URZ, 0x1, UR4 ;  /* 0x00000001ff057899 */ /* 0x000fe40008011604 */
[----:B------:R-:W-:Y:S02]  /*0140*/  IMAD R0, R0, UR4, R3 ;  /* 0x0000000400007c24 */ /* 0x000fe4000f8e0203 */
[----:B-1----:R-:W-:Y:S02]  /*0150*/  VIADD R4, R3, -UR8 ;  /* 0x8000000803047c36 */ /* 0x002fe40008000000 */
[----:B------:R-:W-:Y:S01]  /*0160*/  IMAD R5, R2, R2, RZ ;  /* 0x0000000202057224 */ /* 0x000fe200078e02ff */
[----:B--2---:R-:W-:-:S03]  /*0170*/  IADD3 R2, P1, PT, R0, UR10, RZ ;  /* 0x0000000a00027c10 */ /* 0x004fc6000ff3e0ff */
[----:B------:R-:W-:Y:S01]  /*0180*/  IMAD R5, R4, R4, R5 ;  /* 0x0000000404057224 */ /* 0x000fe200078e0205 */
[----:B------:R-:W-:-:S04]  /*0190*/  LEA.HI.X.SX32 R3, R0, UR11, 0x1, P1 ;  /* 0x0000000b00037c11 */ /* 0x000fc800088f0eff */
[----:B------:R-:W-:-:S04]  /*01a0*/  IADD3 R5, PT, PT, -R5, UR9, RZ ;  /* 0x0000000905057c10 */ /* 0x000fc8000fffe1ff */
[----:B------:R-:W-:-:S04]  /*01b0*/  ISETP.GT.AND P0, PT, R5, RZ, PT ;  /* 0x000000ff0500720c */ /* 0x000fc80003f04270 */
[----:B------:R-:W-:-:S04]  /*01c0*/  ISETP.LT.AND P0, PT, R5, UR5, P0 ;  /* 0x0000000505007c0c */ /* 0x000fc80008701270 */
[----:B------:R-:W-:-:S05]  /*01d0*/  SEL R5, RZ, 0x1, !P0 ;  /* 0x00000001ff057807 */ /* 0x000fca0004000000 */
[----:B---3--:R-:W-:Y:S01]  /*01e0*/  STG.E.U8 desc[UR6][R2.64], R5 ;  /* 0x0000000502007986 */ /* 0x008fe2000c101106 */
[----:B------:R-:W-:Y:S05]  /*01f0*/  EXIT ;  /* 0x000000000000794d */ /* 0x000fea0003800000 */
.L_x_0:
[----:B------:R-:W-:-:S00]  /*0200*/  BRA `(.L_x_0) ;  /* 0xfffffffc00fc7947 */ /* 0x000fc0000383ffff */
[----:B------:R-:W-:-:S00]  /*0210*/  NOP ;  /* 0x0000000000007918 */ /* 0x000fc00000000000 */
        /* <DEDUP_REMOVED lines=14> */
.L_x_1:


//--------------------- .nv.shared.reserved.0     --------------------------
	.section	.nv.shared.reserved.0,"aw",@nobits
	.weak		__nv_reservedSMEM_offset_0_alias
	.size		__nv_reservedSMEM_offset_0_alias, 0, 64
	.other		__nv_reservedSMEM_offset_0_alias,@"STO_CUDA_RESERVED_SHARED STV_DEFAULT"
__nv_reservedSMEM_offset_0_alias:
	.zero		0
	.zero		64


//--------------------- .nv.constant0.cuda_update_init_insult --------------------------
	.section	.nv.constant0.cuda_update_init_insult,"a",@progbits
	.sectionflags	@""
	.align	4
.nv.constant0.cuda_update_init_insult:
	.zero		920


//--------------------- SYMBOLS --------------------------

	.type		.nv.reservedSmem.offset0,@object
	.size		.nv.reservedSmem.offset0,0x4
